//
// Generated by NVIDIA NVVM Compiler
//
// Compiler Build ID: CL-36424714
// Cuda compilation tools, release 13.0, V13.0.88
// Based on NVVM 20.0.0
//

.version 9.0
.target sm_100
.address_size 64

	// .globl	_Z13gpu_multABtoCPfS_S_iii

.visible .entry _Z13gpu_multABtoCPfS_S_iii(
	.param .u64 .ptr .align 1 _Z13gpu_multABtoCPfS_S_iii_param_0,
	.param .u64 .ptr .align 1 _Z13gpu_multABtoCPfS_S_iii_param_1,
	.param .u64 .ptr .align 1 _Z13gpu_multABtoCPfS_S_iii_param_2,
	.param .u32 _Z13gpu_multABtoCPfS_S_iii_param_3,
	.param .u32 _Z13gpu_multABtoCPfS_S_iii_param_4,
	.param .u32 _Z13gpu_multABtoCPfS_S_iii_param_5
)
{
	.reg .pred 	%p<13>;
	.reg .b32 	%r<43>;
	.reg .b32 	%f<68>;
	.reg .b64 	%rd<53>;

	ld.param.u64 	%rd7, [_Z13gpu_multABtoCPfS_S_iii_param_0];
	ld.param.u64 	%rd8, [_Z13gpu_multABtoCPfS_S_iii_param_1];
	ld.param.u64 	%rd6, [_Z13gpu_multABtoCPfS_S_iii_param_2];
	ld.param.u32 	%r20, [_Z13gpu_multABtoCPfS_S_iii_param_3];
	ld.param.u32 	%r18, [_Z13gpu_multABtoCPfS_S_iii_param_4];
	ld.param.u32 	%r19, [_Z13gpu_multABtoCPfS_S_iii_param_5];
	cvta.to.global.u64 	%rd1, %rd8;
	cvta.to.global.u64 	%rd2, %rd7;
	mov.u32 	%r22, %ctaid.y;
	mov.u32 	%r23, %ntid.y;
	mov.u32 	%r24, %tid.y;
	mad.lo.s32 	%r25, %r22, %r23, %r24;
	mov.u32 	%r26, %ctaid.x;
	mov.u32 	%r27, %ntid.x;
	mov.u32 	%r28, %tid.x;
	mad.lo.s32 	%r2, %r26, %r27, %r28;
	setp.ge.s32 	%p1, %r2, %r19;
	setp.ge.s32 	%p2, %r25, %r20;
	or.pred  	%p3, %p1, %p2;
	@%p3 bra 	$L__BB0_14;
	setp.lt.s32 	%p4, %r18, 1;
	mov.f32 	%f67, 0f00000000;
	@%p4 bra 	$L__BB0_13;
	mul.lo.s32 	%r3, %r18, %r25;
	and.b32  	%r4, %r18, 7;
	setp.lt.u32 	%p5, %r18, 8;
	mov.f32 	%f67, 0f00000000;
	mov.b32 	%r41, 0;
	@%p5 bra 	$L__BB0_5;
	and.b32  	%r41, %r18, 2147483640;
	neg.s32 	%r39, %r41;
	shl.b32 	%r7, %r19, 3;
	mul.wide.u32 	%rd9, %r3, 4;
	add.s64 	%rd10, %rd9, %rd2;
	add.s64 	%rd52, %rd10, 16;
	mov.f32 	%f67, 0f00000000;
	mul.wide.s32 	%rd13, %r19, 4;
	mov.u32 	%r38, %r2;
$L__BB0_4:
	.pragma "nounroll";
	ld.global.f32 	%f17, [%rd52+-16];
	mul.wide.s32 	%rd11, %r38, 4;
	add.s64 	%rd12, %rd1, %rd11;
	ld.global.f32 	%f18, [%rd12];
	fma.rn.f32 	%f19, %f17, %f18, %f67;
	ld.global.f32 	%f20, [%rd52+-12];
	add.s64 	%rd14, %rd12, %rd13;
	ld.global.f32 	%f21, [%rd14];
	fma.rn.f32 	%f22, %f20, %f21, %f19;
	ld.global.f32 	%f23, [%rd52+-8];
	add.s64 	%rd15, %rd14, %rd13;
	ld.global.f32 	%f24, [%rd15];
	fma.rn.f32 	%f25, %f23, %f24, %f22;
	ld.global.f32 	%f26, [%rd52+-4];
	add.s64 	%rd16, %rd15, %rd13;
	ld.global.f32 	%f27, [%rd16];
	fma.rn.f32 	%f28, %f26, %f27, %f25;
	ld.global.f32 	%f29, [%rd52];
	add.s64 	%rd17, %rd16, %rd13;
	ld.global.f32 	%f30, [%rd17];
	fma.rn.f32 	%f31, %f29, %f30, %f28;
	ld.global.f32 	%f32, [%rd52+4];
	add.s64 	%rd18, %rd17, %rd13;
	ld.global.f32 	%f33, [%rd18];
	fma.rn.f32 	%f34, %f32, %f33, %f31;
	ld.global.f32 	%f35, [%rd52+8];
	add.s64 	%rd19, %rd18, %rd13;
	ld.global.f32 	%f36, [%rd19];
	fma.rn.f32 	%f37, %f35, %f36, %f34;
	ld.global.f32 	%f38, [%rd52+12];
	add.s64 	%rd20, %rd19, %rd13;
	ld.global.f32 	%f39, [%rd20];
	fma.rn.f32 	%f67, %f38, %f39, %f37;
	add.s32 	%r39, %r39, 8;
	add.s32 	%r38, %r38, %r7;
	add.s64 	%rd52, %rd52, 32;
	setp.ne.s32 	%p6, %r39, 0;
	@%p6 bra 	$L__BB0_4;
$L__BB0_5:
	setp.eq.s32 	%p7, %r4, 0;
	@%p7 bra 	$L__BB0_13;
	and.b32  	%r13, %r18, 3;
	setp.lt.u32 	%p8, %r4, 4;
	@%p8 bra 	$L__BB0_8;
	add.s32 	%r30, %r41, %r3;
	mul.wide.u32 	%rd21, %r30, 4;
	add.s64 	%rd22, %rd2, %rd21;
	ld.global.f32 	%f41, [%rd22];
	mad.lo.s32 	%r31, %r41, %r19, %r2;
	mul.wide.s32 	%rd23, %r31, 4;
	add.s64 	%rd24, %rd1, %rd23;
	ld.global.f32 	%f42, [%rd24];
	fma.rn.f32 	%f43, %f41, %f42, %f67;
	cvt.u64.u32 	%rd25, %r3;
	cvt.u64.u32 	%rd26, %r41;
	add.s64 	%rd27, %rd26, %rd25;
	shl.b64 	%rd28, %rd27, 2;
	add.s64 	%rd29, %rd2, %rd28;
	ld.global.f32 	%f44, [%rd29+4];
	mul.wide.s32 	%rd30, %r19, 4;
	add.s64 	%rd31, %rd24, %rd30;
	ld.global.f32 	%f45, [%rd31];
	fma.rn.f32 	%f46, %f44, %f45, %f43;
	ld.global.f32 	%f47, [%rd29+8];
	add.s64 	%rd32, %rd31, %rd30;
	ld.global.f32 	%f48, [%rd32];
	fma.rn.f32 	%f49, %f47, %f48, %f46;
	ld.global.f32 	%f50, [%rd29+12];
	add.s64 	%rd33, %rd32, %rd30;
	ld.global.f32 	%f51, [%rd33];
	fma.rn.f32 	%f67, %f50, %f51, %f49;
	add.s32 	%r41, %r41, 4;
$L__BB0_8:
	setp.eq.s32 	%p9, %r13, 0;
	@%p9 bra 	$L__BB0_13;
	setp.eq.s32 	%p10, %r13, 1;
	@%p10 bra 	$L__BB0_11;
	add.s32 	%r32, %r41, %r3;
	mul.wide.u32 	%rd34, %r32, 4;
	add.s64 	%rd35, %rd2, %rd34;
	ld.global.f32 	%f53, [%rd35];
	mad.lo.s32 	%r33, %r41, %r19, %r2;
	mul.wide.s32 	%rd36, %r33, 4;
	add.s64 	%rd37, %rd1, %rd36;
	ld.global.f32 	%f54, [%rd37];
	fma.rn.f32 	%f55, %f53, %f54, %f67;
	cvt.u64.u32 	%rd38, %r3;
	cvt.u64.u32 	%rd39, %r41;
	add.s64 	%rd40, %rd39, %rd38;
	shl.b64 	%rd41, %rd40, 2;
	add.s64 	%rd42, %rd2, %rd41;
	ld.global.f32 	%f56, [%rd42+4];
	mul.wide.s32 	%rd43, %r19, 4;
	add.s64 	%rd44, %rd37, %rd43;
	ld.global.f32 	%f57, [%rd44];
	fma.rn.f32 	%f67, %f56, %f57, %f55;
	add.s32 	%r41, %r41, 2;
$L__BB0_11:
	and.b32  	%r34, %r18, 1;
	setp.eq.b32 	%p11, %r34, 1;
	not.pred 	%p12, %p11;
	@%p12 bra 	$L__BB0_13;
	add.s32 	%r35, %r41, %r3;
	mul.wide.u32 	%rd45, %r35, 4;
	add.s64 	%rd46, %rd2, %rd45;
	ld.global.f32 	%f58, [%rd46];
	mad.lo.s32 	%r36, %r41, %r19, %r2;
	mul.wide.s32 	%rd47, %r36, 4;
	add.s64 	%rd48, %rd1, %rd47;
	ld.global.f32 	%f59, [%rd48];
	fma.rn.f32 	%f67, %f58, %f59, %f67;
$L__BB0_13:
	mad.lo.s32 	%r37, %r19, %r25, %r2;
	cvta.to.global.u64 	%rd49, %rd6;
	mul.wide.s32 	%rd50, %r37, 4;
	add.s64 	%rd51, %rd49, %rd50;
	st.global.f32 	[%rd51], %f67;
$L__BB0_14:
	ret;

}


// ===== COMPILED SASS (sm_100) =====

	.target	sm_100

	.elftype	@"ET_EXEC"


//--------------------- .note.nv.tkinfo           --------------------------
	.section	.note.nv.tkinfo,"",@"SHT_NOTE"
	.sectionflags	@"SHF_NOTE_NV_TKINFO"
	.tkinfo
        /*0018*/ 	.word	0x00000002
        /*0030*/ 	.string	""
        /*0030*/ 	.string	"ptxas"
        /*0030*/ 	.string	"Cuda compilation tools, release 13.0, V13.0.88"
        /*0030*/ 	.string	"Build cuda_13.0.r13.0/compiler.36424714_0"
        /*0030*/ 	.string	"-arch sm_100 -m 64 "



//--------------------- .note.nv.cuinfo           --------------------------
	.section	.note.nv.cuinfo,"",@"SHT_NOTE"
	.sectionflags	@"SHF_NOTE_NV_CUINFO"
        /*0018*/ 	.short	0x0002
        /*001a*/ 	.short	0x0064
        /*001c*/ 	.short	0x0082
	.zero		2


//--------------------- .nv.info                  --------------------------
	.section	.nv.info,"",@"SHT_CUDA_INFO"
	.align	4


	//----- nvinfo : EIATTR_REGCOUNT
	.align		4
        /*0000*/ 	.byte	0x04, 0x2f
        /*0002*/ 	.short	(.L_1 - .L_0)
	.align		4
.L_0:
        /*0004*/ 	.word	index@(_Z13gpu_multABtoCPfS_S_iii)
        /*0008*/ 	.word	0x00000020


	//----- nvinfo : EIATTR_FRAME_SIZE
	.align		4
.L_1:
        /*000c*/ 	.byte	0x04, 0x11
        /*000e*/ 	.short	(.L_3 - .L_2)
	.align		4
.L_2:
        /*0010*/ 	.word	index@(_Z13gpu_multABtoCPfS_S_iii)
        /*0014*/ 	.word	0x00000000


	//----- nvinfo : EIATTR_MIN_STACK_SIZE
	.align		4
.L_3:
        /*0018*/ 	.byte	0x04, 0x12
        /*001a*/ 	.short	(.L_5 - .L_4)
	.align		4
.L_4:
        /*001c*/ 	.word	index@(_Z13gpu_multABtoCPfS_S_iii)
        /*0020*/ 	.word	0x00000000
.L_5:


//--------------------- .nv.compat                --------------------------
	.section	.nv.compat,"",@"SHT_CUDA_COMPAT_INFO"
	.align	4
        /*0000*/ 	.byte	0x02, 0x09, 0x00, 0x00, 0x02, 0x02, 0x01, 0x00, 0x02, 0x05, 0x05, 0x00, 0x03, 0x07, 0x01, 0x01
        /*0010*/ 	.byte	0x02, 0x03, 0x00, 0x00, 0x02, 0x06, 0x01, 0x00, 0x04, 0x0b, 0x08, 0x00, 0x09, 0x00, 0x00, 0x00
        /*0020*/ 	.byte	0x00, 0x00, 0x00, 0x00


//--------------------- .nv.info._Z13gpu_multABtoCPfS_S_iii --------------------------
	.section	.nv.info._Z13gpu_multABtoCPfS_S_iii,"",@"SHT_CUDA_INFO"
	.sectionflags	@""
	.align	4


	//----- nvinfo : EIATTR_CUDA_API_VERSION
	.align		4
        /*0000*/ 	.byte	0x04, 0x37
        /*0002*/ 	.short	(.L_7 - .L_6)
.L_6:
        /*0004*/ 	.word	0x00000082


	//----- nvinfo : EIATTR_KPARAM_INFO
	.align		4
.L_7:
        /*0008*/ 	.byte	0x04, 0x17
        /*000a*/ 	.short	(.L_9 - .L_8)
.L_8:
        /*000c*/ 	.word	0x00000000
        /*0010*/ 	.short	0x0005
        /*0012*/ 	.short	0x0020
        /*0014*/ 	.byte	0x00, 0xf0, 0x11, 0x00


	//----- nvinfo : EIATTR_KPARAM_INFO
	.align		4
.L_9:
        /*0018*/ 	.byte	0x04, 0x17
        /*001a*/ 	.short	(.L_11 - .L_10)
.L_10:
        /*001c*/ 	.word	0x00000000
        /*0020*/ 	.short	0x0004
        /*0022*/ 	.short	0x001c
        /*0024*/ 	.byte	0x00, 0xf0, 0x11, 0x00


	//----- nvinfo : EIATTR_KPARAM_INFO
	.align		4
.L_11:
        /*0028*/ 	.byte	0x04, 0x17
        /*002a*/ 	.short	(.L_13 - .L_12)
.L_12:
        /*002c*/ 	.word	0x00000000
        /*0030*/ 	.short	0x0003
        /*0032*/ 	.short	0x0018
        /*0034*/ 	.byte	0x00, 0xf0, 0x11, 0x00


	//----- nvinfo : EIATTR_KPARAM_INFO
	.align		4
.L_13:
        /*0038*/ 	.byte	0x04, 0x17
        /*003a*/ 	.short	(.L_15 - .L_14)
.L_14:
        /*003c*/ 	.word	0x00000000
        /*0040*/ 	.short	0x0002
        /*0042*/ 	.short	0x0010
        /*0044*/ 	.byte	0x00, 0xf5, 0x21, 0x00


	//----- nvinfo : EIATTR_KPARAM_INFO
	.align		4
.L_15:
        /*0048*/ 	.byte	0x04, 0x17
        /*004a*/ 	.short	(.L_17 - .L_16)
.L_16:
        /*004c*/ 	.word	0x00000000
        /*0050*/ 	.short	0x0001
        /*0052*/ 	.short	0x0008
        /*0054*/ 	.byte	0x00, 0xf5, 0x21, 0x00


	//----- nvinfo : EIATTR_KPARAM_INFO
	.align		4
.L_17:
        /*0058*/ 	.byte	0x04, 0x17
        /*005a*/ 	.short	(.L_19 - .L_18)
.L_18:
        /*005c*/ 	.word	0x00000000
        /*0060*/ 	.short	0x0000
        /*0062*/ 	.short	0x0000
        /*0064*/ 	.byte	0x00, 0xf5, 0x21, 0x00


	//----- nvinfo : EIATTR_SPARSE_MMA_MASK
	.align		4
.L_19:
        /*0068*/ 	.byte	0x03, 0x50
        /*006a*/ 	.short	0x0000


	//----- nvinfo : EIATTR_MAXREG_COUNT
	.align		4
        /*006c*/ 	.byte	0x03, 0x1b
        /*006e*/ 	.short	0x00ff


	//----- nvinfo : EIATTR_MERCURY_ISA_VERSION
	.align		4
        /*0070*/ 	.byte	0x03, 0x5f
        /*0072*/ 	.short	0x0101


	//----- nvinfo : EIATTR_VRC_CTA_INIT_COUNT
	.align		4
        /*0074*/ 	.byte	0x02, 0x4a
	.zero		1
	.zero		1


	//----- nvinfo : EIATTR_EXIT_INSTR_OFFSETS
	.align		4
        /*0078*/ 	.byte	0x04, 0x1c
        /*007a*/ 	.short	(.L_21 - .L_20)


	//   ....[0]....
.L_20:
        /*007c*/ 	.word	0x000000d0


	//   ....[1]....
        /*0080*/ 	.word	0x000008f0


	//----- nvinfo : EIATTR_CBANK_PARAM_SIZE
	.align		4
.L_21:
        /*0084*/ 	.byte	0x03, 0x19
        /*0086*/ 	.short	0x0024


	//----- nvinfo : EIATTR_PARAM_CBANK
	.align		4
        /*0088*/ 	.byte	0x04, 0x0a
        /*008a*/ 	.short	(.L_23 - .L_22)
	.align		4
.L_22:
        /*008c*/ 	.word	index@(.nv.constant0._Z13gpu_multABtoCPfS_S_iii)
        /*0090*/ 	.short	0x0380
        /*0092*/ 	.short	0x0024


	//----- nvinfo : EIATTR_SW_WAR
	.align		4
.L_23:
        /*0094*/ 	.byte	0x04, 0x36
        /*0096*/ 	.short	(.L_25 - .L_24)
.L_24:
        /*0098*/ 	.word	0x00000008
.L_25:


//--------------------- .nv.callgraph             --------------------------
	.section	.nv.callgraph,"",@"SHT_CUDA_CALLGRAPH"
	.align	4
	.sectionentsize	8
	.align		4
        /*0000*/ 	.word	0x00000000
	.align		4
        /*0004*/ 	.word	0xffffffff
	.align		4
        /*0008*/ 	.word	0x00000000
	.align		4
        /*000c*/ 	.word	0xfffffffe
	.align		4
        /*0010*/ 	.word	0x00000000
	.align		4
        /*0014*/ 	.word	0xfffffffd
	.align		4
        /*0018*/ 	.word	0x00000000
	.align		4
        /*001c*/ 	.word	0xfffffffc


//--------------------- .text._Z13gpu_multABtoCPfS_S_iii --------------------------
	.section	.text._Z13gpu_multABtoCPfS_S_iii,"ax",@progbits
	.align	128
        .global         _Z13gpu_multABtoCPfS_S_iii
        .type           _Z13gpu_multABtoCPfS_S_iii,@function
        .size           _Z13gpu_multABtoCPfS_S_iii,(.L_x_5 - _Z13gpu_multABtoCPfS_S_iii)
        .other          _Z13gpu_multABtoCPfS_S_iii,@"STO_CUDA_ENTRY STV_DEFAULT"
_Z13gpu_multABtoCPfS_S_iii:
.text._Z13gpu_multABtoCPfS_S_iii:
[----:B------:R-:W-:Y:S01]  /*0000*/  LDC R1, c[0x0][0x37c] ;  /* 0x0000df00ff017b82 */ /* 0x000fe20000000800 */
[----:B------:R-:W0:Y:S07]  /*0010*/  S2R R3, SR_TID.Y ;  /* 0x0000000000037919 */ /* 0x000e2e0000002200 */
[----:B------:R-:W0:Y:S01]  /*0020*/  S2UR UR4, SR_CTAID.Y ;  /* 0x00000000000479c3 */ /* 0x000e220000002600 */
[----:B------:R-:W1:Y:S01]  /*0030*/  LDCU UR6, c[0x0][0x398] ;  /* 0x00007300ff0677ac */ /* 0x000e620008000800 */
[----:B------:R-:W2:Y:S06]  /*0040*/  S2R R5, SR_TID.X ;  /* 0x0000000000057919 */ /* 0x000eac0000002100 */
[----:B------:R-:W0:Y:S08]  /*0050*/  LDC R0, c[0x0][0x364] ;  /* 0x0000d900ff007b82 */ /* 0x000e300000000800 */
[----:B------:R-:W2:Y:S08]  /*0060*/  S2UR UR5, SR_CTAID.X ;  /* 0x00000000000579c3 */ /* 0x000eb00000002500 */
[----:B------:R-:W2:Y:S08]  /*0070*/  LDC R16, c[0x0][0x360] ;  /* 0x0000d800ff107b82 */ /* 0x000eb00000000800 */
[----:B------:R-:W3:Y:S01]  /*0080*/  LDC R17, c[0x0][0x3a0] ;  /* 0x0000e800ff117b82 */ /* 0x000ee20000000800 */
[----:B0-----:R-:W-:-:S05]  /*0090*/  IMAD R0, R0, UR4, R3 ;  /* 0x0000000400007c24 */ /* 0x001fca000f8e0203 */
[----:B-1----:R-:W-:Y:S01]  /*00a0*/  ISETP.GE.AND P0, PT, R0, UR6, PT ;  /* 0x0000000600007c0c */ /* 0x002fe2000bf06270 */
[----:B--2---:R-:W-:-:S05]  /*00b0*/  IMAD R16, R16, UR5, R5 ;  /* 0x0000000510107c24 */ /* 0x004fca000f8e0205 */
[----:B---3--:R-:W-:-:S13]  /*00c0*/  ISETP.GE.OR P0, PT, R16, R17, P0 ;  /* 0x000000111000720c */ /* 0x008fda0000706670 */
[----:B------:R-:W-:Y:S05]  /*00d0*/  @P0 EXIT ;  /* 0x000000000000094d */ /* 0x000fea0003800000 */
[----:B------:R-:W0:Y:S01]  /*00e0*/  LDC R19, c[0x0][0x39c] ;  /* 0x0000e700ff137b82 */ /* 0x000e220000000800 */
[----:B------:R-:W1:Y:S01]  /*00f0*/  LDCU.64 UR4, c[0x0][0x358] ;  /* 0x00006b00ff0477ac */ /* 0x000e620008000a00 */
[----:B------:R-:W-:Y:S01]  /*0100*/  HFMA2 R24, -RZ, RZ, 0, 0 ;  /* 0x00000000ff187431 */ /* 0x000fe200000001ff */
[----:B0-----:R-:W-:-:S13]  /*0110*/  ISETP.GE.AND P0, PT, R19, 0x1, PT ;  /* 0x000000011300780c */ /* 0x001fda0003f06270 */
[----:B-1----:R-:W-:Y:S05]  /*0120*/  @!P0 BRA `(.L_x_0) ;  /* 0x0000000400e08947 */ /* 0x002fea0003800000 */
[C---:B------:R-:W-:Y:S01]  /*0130*/  ISETP.GE.U32.AND P1, PT, R19.reuse, 0x8, PT ;  /* 0x000000081300780c */ /* 0x040fe20003f26070 */
[----:B------:R-:W-:Y:S01]  /*0140*/  IMAD R20, R0, R19, RZ ;  /* 0x0000001300147224 */ /* 0x000fe200078e02ff */
[----:B------:R-:W-:Y:S02]  /*0150*/  LOP3.LUT R27, R19, 0x7, RZ, 0xc0, !PT ;  /* 0x00000007131b7812 */ /* 0x000fe400078ec0ff */
[----:B------:R-:W-:Y:S02]  /*0160*/  MOV R24, RZ ;  /* 0x000000ff00187202 */ /* 0x000fe40000000f00 */
[----:B------:R-:W-:Y:S02]  /*0170*/  ISETP.NE.AND P0, PT, R27, RZ, PT ;  /* 0x000000ff1b00720c */ /* 0x000fe40003f05270 */
[----:B------:R-:W-:-:S05]  /*0180*/  MOV R21, RZ ;  /* 0x000000ff00157202 */ /* 0x000fca0000000f00 */
[----:B------:R-:W-:Y:S06]  /*0190*/  @!P1 BRA `(.L_x_1) ;  /* 0x0000000000c49947 */ /* 0x000fec0003800000 */
[----:B------:R-:W0:Y:S01]  /*01a0*/  LDC.64 R2, c[0x0][0x380] ;  /* 0x0000e000ff027b82 */ /* 0x000e220000000a00 */
[----:B------:R-:W-:Y:S02]  /*01b0*/  LOP3.LUT R21, R19, 0x7ffffff8, RZ, 0xc0, !PT ;  /* 0x7ffffff813157812 */ /* 0x000fe400078ec0ff */
[----:B------:R-:W-:Y:S02]  /*01c0*/  MOV R24, RZ ;  /* 0x000000ff00187202 */ /* 0x000fe40000000f00 */
[----:B------:R-:W-:Y:S02]  /*01d0*/  MOV R18, R16 ;  /* 0x0000001000127202 */ /* 0x000fe40000000f00 */
[----:B------:R-:W-:Y:S01]  /*01e0*/  IADD3 R22, PT, PT, -R21, RZ, RZ ;  /* 0x000000ff15167210 */ /* 0x000fe20007ffe1ff */
[----:B0-----:R-:W-:-:S03]  /*01f0*/  IMAD.WIDE.U32 R2, R20, 0x4, R2 ;  /* 0x0000000414027825 */ /* 0x001fc600078e0002 */
[----:B------:R-:W-:-:S04]  /*0200*/  IADD3 R4, P1, PT, R2, 0x10, RZ ;  /* 0x0000001002047810 */ /* 0x000fc80007f3e0ff */
[----:B------:R-:W-:-:S09]  /*0210*/  IADD3.X R5, PT, PT, RZ, R3, RZ, P1, !PT ;  /* 0x00000003ff057210 */ /* 0x000fd20000ffe4ff */
.L_x_2:
[----:B------:R-:W0:Y:S01]  /*0220*/  LDC.64 R14, c[0x0][0x388] ;  /* 0x0000e200ff0e7b82 */ /* 0x000e220000000a00 */
[----:B------:R-:W-:Y:S02]  /*0230*/  MOV R2, R4 ;  /* 0x0000000400027202 */ /* 0x000fe40000000f00 */
[----:B------:R-:W-:-:S05]  /*0240*/  MOV R3, R5 ;  /* 0x0000000500037202 */ /* 0x000fca0000000f00 */
[----:B------:R-:W2:Y:S04]  /*0250*/  LDG.E R25, desc[UR4][R2.64+-0x10] ;  /* 0xfffff00402197981 */ /* 0x000ea8000c1e1900 */
[----:B------:R-:W3:Y:S04]  /*0260*/  LDG.E R23, desc[UR4][R2.64+-0xc] ;  /* 0xfffff40402177981 */ /* 0x000ee8000c1e1900 */
[----:B------:R-:W4:Y:S04]  /*0270*/  LDG.E R29, desc[UR4][R2.64+-0x8] ;  /* 0xfffff804021d7981 */ /* 0x000f28000c1e1900 */
[----:B------:R-:W5:Y:S01]  /*0280*/  LDG.E R28, desc[UR4][R2.64+-0x4] ;  /* 0xfffffc04021c7981 */ /* 0x000f62000c1e1900 */
[----:B0-----:R-:W-:-:S05]  /*0290*/  IMAD.WIDE R14, R18, 0x4, R14 ;  /* 0x00000004120e7825 */ /* 0x001fca00078e020e */
[----:B------:R0:W2:Y:S01]  /*02a0*/  LDG.E R26, desc[UR4][R14.64] ;  /* 0x000000040e1a7981 */ /* 0x0000a2000c1e1900 */
[----:B------:R-:W-:-:S04]  /*02b0*/  IMAD.WIDE R12, R17, 0x4, R14 ;  /* 0x00000004110c7825 */ /* 0x000fc800078e020e */
[C---:B------:R-:W-:Y:S02]  /*02c0*/  IMAD.WIDE R4, R17.reuse, 0x4, R12 ;  /* 0x0000000411047825 */ /* 0x040fe400078e020c */
[----:B------:R-:W3:Y:S02]  /*02d0*/  LDG.E R12, desc[UR4][R12.64] ;  /* 0x000000040c0c7981 */ /* 0x000ee4000c1e1900 */
[C---:B------:R-:W-:Y:S02]  /*02e0*/  IMAD.WIDE R8, R17.reuse, 0x4, R4 ;  /* 0x0000000411087825 */ /* 0x040fe400078e0204 */
[----:B------:R-:W4:Y:S02]  /*02f0*/  LDG.E R4, desc[UR4][R4.64] ;  /* 0x0000000404047981 */ /* 0x000f24000c1e1900 */
[C---:B------:R-:W-:Y:S02]  /*0300*/  IMAD.WIDE R6, R17.reuse, 0x4, R8 ;  /* 0x0000000411067825 */ /* 0x040fe400078e0208 */
[----:B------:R-:W5:Y:S02]  /*0310*/  LDG.E R8, desc[UR4][R8.64] ;  /* 0x0000000408087981 */ /* 0x000f64000c1e1900 */
[----:B------:R-:W-:-:S02]  /*0320*/  IMAD.WIDE R10, R17, 0x4, R6 ;  /* 0x00000004110a7825 */ /* 0x000fc400078e0206 */
[----:B------:R-:W5:Y:S04]  /*0330*/  LDG.E R5, desc[UR4][R2.64] ;  /* 0x0000000402057981 */ /* 0x000f68000c1e1900 */
[----:B------:R-:W5:Y:S01]  /*0340*/  LDG.E R6, desc[UR4][R6.64] ;  /* 0x0000000406067981 */ /* 0x000f62000c1e1900 */
[----:B0-----:R-:W-:-:S03]  /*0350*/  IMAD.WIDE R14, R17, 0x4, R10 ;  /* 0x00000004110e7825 */ /* 0x001fc600078e020a */
[----:B------:R-:W5:Y:S04]  /*0360*/  LDG.E R10, desc[UR4][R10.64] ;  /* 0x000000040a0a7981 */ /* 0x000f68000c1e1900 */
[----:B------:R-:W5:Y:S04]  /*0370*/  LDG.E R13, desc[UR4][R14.64] ;  /* 0x000000040e0d7981 */ /* 0x000f68000c1e1900 */
[----:B------:R-:W5:Y:S04]  /*0380*/  LDG.E R7, desc[UR4][R2.64+0x4] ;  /* 0x0000040402077981 */ /* 0x000f68000c1e1900 */
[----:B------:R-:W5:Y:S01]  /*0390*/  LDG.E R9, desc[UR4][R2.64+0xc] ;  /* 0x00000c0402097981 */ /* 0x000f62000c1e1900 */
[----:B--2---:R-:W-:Y:S01]  /*03a0*/  FFMA R26, R25, R26, R24 ;  /* 0x0000001a191a7223 */ /* 0x004fe20000000018 */
[----:B------:R-:W-:-:S02]  /*03b0*/  IMAD.WIDE R24, R17, 0x4, R14 ;  /* 0x0000000411187825 */ /* 0x000fc400078e020e */
[----:B------:R-:W2:Y:S04]  /*03c0*/  LDG.E R14, desc[UR4][R2.64+0x8] ;  /* 0x00000804020e7981 */ /* 0x000ea8000c1e1900 */
[----:B------:R-:W2:Y:S01]  /*03d0*/  LDG.E R24, desc[UR4][R24.64] ;  /* 0x0000000418187981 */ /* 0x000ea2000c1e1900 */
[----:B---3--:R-:W-:Y:S01]  /*03e0*/  FFMA R12, R23, R12, R26 ;  /* 0x0000000c170c7223 */ /* 0x008fe2000000001a */
[----:B------:R-:W-:-:S03]  /*03f0*/  IADD3 R22, PT, PT, R22, 0x8, RZ ;  /* 0x0000000816167810 */ /* 0x000fc60007ffe0ff */
[----:B----4-:R-:W-:Y:S01]  /*0400*/  FFMA R29, R29, R4, R12 ;  /* 0x000000041d1d7223 */ /* 0x010fe2000000000c */
[----:B------:R-:W-:-:S03]  /*0410*/  ISETP.NE.AND P1, PT, R22, RZ, PT ;  /* 0x000000ff1600720c */ /* 0x000fc60003f25270 */
[----:B-----5:R-:W-:Y:S01]  /*0420*/  FFMA R8, R28, R8, R29 ;  /* 0x000000081c087223 */ /* 0x020fe2000000001d */
[----:B------:R-:W-:-:S03]  /*0430*/  IADD3 R4, P2, PT, R2, 0x20, RZ ;  /* 0x0000002002047810 */ /* 0x000fc60007f5e0ff */
[----:B------:R-:W-:Y:S01]  /*0440*/  FFMA R6, R5, R6, R8 ;  /* 0x0000000605067223 */ /* 0x000fe20000000008 */
[----:B------:R-:W-:Y:S02]  /*0450*/  IADD3.X R5, PT, PT, RZ, R3, RZ, P2, !PT ;  /* 0x00000003ff057210 */ /* 0x000fe400017fe4ff */
[----:B------:R-:W-:Y:S01]  /*0460*/  LEA R18, R17, R18, 0x3 ;  /* 0x0000001211127211 */ /* 0x000fe200078e18ff */
[----:B------:R-:W-:-:S04]  /*0470*/  FFMA R7, R7, R10, R6 ;  /* 0x0000000a07077223 */ /* 0x000fc80000000006 */
[----:B--2---:R-:W-:-:S04]  /*0480*/  FFMA R14, R14, R13, R7 ;  /* 0x0000000d0e0e7223 */ /* 0x004fc80000000007 */
[----:B------:R-:W-:Y:S01]  /*0490*/  FFMA R24, R9, R24, R14 ;  /* 0x0000001809187223 */ /* 0x000fe2000000000e */
[----:B------:R-:W-:Y:S06]  /*04a0*/  @P1 BRA `(.L_x_2) ;  /* 0xfffffffc005c1947 */ /* 0x000fec000383ffff */
.L_x_1:
[----:B------:R-:W-:Y:S05]  /*04b0*/  @!P0 BRA `(.L_x_0) ;  /* 0x0000000000fc8947 */ /* 0x000fea0003800000 */
[----:B------:R-:W-:Y:S02]  /*04c0*/  ISETP.GE.U32.AND P1, PT, R27, 0x4, PT ;  /* 0x000000041b00780c */ /* 0x000fe40003f26070 */
[----:B------:R-:W-:-:S04]  /*04d0*/  LOP3.LUT R14, R19, 0x3, RZ, 0xc0, !PT ;  /* 0x00000003130e7812 */ /* 0x000fc800078ec0ff */
[----:B------:R-:W-:-:S07]  /*04e0*/  ISETP.NE.AND P0, PT, R14, RZ, PT ;  /* 0x000000ff0e00720c */ /* 0x000fce0003f05270 */
[----:B------:R-:W-:Y:S06]  /*04f0*/  @!P1 BRA `(.L_x_3) ;  /* 0x00000000006c9947 */ /* 0x000fec0003800000 */
[----:B------:R-:W0:Y:S01]  /*0500*/  LDC.64 R4, c[0x0][0x388] ;  /* 0x0000e200ff047b82 */ /* 0x000e220000000a00 */
[----:B------:R-:W1:Y:S01]  /*0510*/  LDCU.64 UR6, c[0x0][0x380] ;  /* 0x00007000ff0677ac */ /* 0x000e620008000a00 */
[----:B------:R-:W-:Y:S01]  /*0520*/  IMAD R7, R21, R17, R16 ;  /* 0x0000001115077224 */ /* 0x000fe200078e0210 */
[CC--:B------:R-:W-:Y:S02]  /*0530*/  IADD3 R3, PT, PT, R20.reuse, R21.reuse, RZ ;  /* 0x0000001514037210 */ /* 0x0c0fe40007ffe0ff */
[----:B------:R-:W-:-:S03]  /*0540*/  IADD3 R8, P1, PT, R20, R21, RZ ;  /* 0x0000001514087210 */ /* 0x000fc60007f3e0ff */
[----:B------:R-:W2:Y:S01]  /*0550*/  LDC.64 R12, c[0x0][0x380] ;  /* 0x0000e000ff0c7b82 */ /* 0x000ea20000000a00 */
[----:B0-----:R-:W-:-:S04]  /*0560*/  IMAD.WIDE R4, R7, 0x4, R4 ;  /* 0x0000000407047825 */ /* 0x001fc800078e0204 */
[----:B------:R-:W-:Y:S02]  /*0570*/  IMAD.WIDE R6, R17, 0x4, R4 ;  /* 0x0000000411067825 */ /* 0x000fe400078e0204 */
[----:B------:R-:W3:Y:S02]  /*0580*/  LDG.E R4, desc[UR4][R4.64] ;  /* 0x0000000404047981 */ /* 0x000ee4000c1e1900 */
[----:B--2---:R-:W-:Y:S01]  /*0590*/  IMAD.WIDE.U32 R12, R3, 0x4, R12 ;  /* 0x00000004030c7825 */ /* 0x004fe200078e000c */
[----:B------:R-:W-:Y:S02]  /*05a0*/  IADD3.X R3, PT, PT, RZ, RZ, RZ, P1, !PT ;  /* 0x000000ffff037210 */ /* 0x000fe40000ffe4ff */
[----:B-1----:R-:W-:-:S03]  /*05b0*/  LEA R2, P1, R8, UR6, 0x2 ;  /* 0x0000000608027c11 */ /* 0x002fc6000f8210ff */
[----:B------:R-:W3:Y:S01]  /*05c0*/  LDG.E R13, desc[UR4][R12.64] ;  /* 0x000000040c0d7981 */ /* 0x000ee2000c1e1900 */
[----:B------:R-:W-:Y:S01]  /*05d0*/  LEA.HI.X R3, R8, UR7, R3, 0x2, P1 ;  /* 0x0000000708037c11 */ /* 0x000fe200088f1403 */
[C---:B------:R-:W-:Y:S02]  /*05e0*/  IMAD.WIDE R8, R17.reuse, 0x4, R6 ;  /* 0x0000000411087825 */ /* 0x040fe400078e0206 */
[----:B------:R-:W2:Y:S04]  /*05f0*/  LDG.E R6, desc[UR4][R6.64] ;  /* 0x0000000406067981 */ /* 0x000ea8000c1e1900 */
[----:B------:R-:W2:Y:S01]  /*0600*/  LDG.E R15, desc[UR4][R2.64+0x4] ;  /* 0x00000404020f7981 */ /* 0x000ea2000c1e1900 */
[----:B------:R-:W-:-:S03]  /*0610*/  IMAD.WIDE R10, R17, 0x4, R8 ;  /* 0x00000004110a7825 */ /* 0x000fc600078e0208 */
[----:B------:R-:W4:Y:S04]  /*0620*/  LDG.E R22, desc[UR4][R8.64] ;  /* 0x0000000408167981 */ /* 0x000f28000c1e1900 */
[----:B------:R-:W4:Y:S04]  /*0630*/  LDG.E R18, desc[UR4][R2.64+0x8] ;  /* 0x0000080402127981 */ /* 0x000f28000c1e1900 */
[----:B------:R-:W5:Y:S04]  /*0640*/  LDG.E R26, desc[UR4][R2.64+0xc] ;  /* 0x00000c04021a7981 */ /* 0x000f68000c1e1900 */
[----:B------:R-:W5:Y:S01]  /*0650*/  LDG.E R10, desc[UR4][R10.64] ;  /* 0x000000040a0a7981 */ /* 0x000f62000c1e1900 */
[----:B------:R-:W-:Y:S01]  /*0660*/  IADD3 R21, PT, PT, R21, 0x4, RZ ;  /* 0x0000000415157810 */ /* 0x000fe20007ffe0ff */
[----:B---3--:R-:W-:-:S04]  /*0670*/  FFMA R24, R13, R4, R24 ;  /* 0x000000040d187223 */ /* 0x008fc80000000018 */
[----:B--2---:R-:W-:-:S04]  /*0680*/  FFMA R15, R15, R6, R24 ;  /* 0x000000060f0f7223 */ /* 0x004fc80000000018 */
[----:B----4-:R-:W-:-:S04]  /*0690*/  FFMA R15, R18, R22, R15 ;  /* 0x00000016120f7223 */ /* 0x010fc8000000000f */
[----:B-----5:R-:W-:-:S07]  /*06a0*/  FFMA R24, R26, R10, R15 ;  /* 0x0000000a1a187223 */ /* 0x020fce000000000f */
.L_x_3:
[----:B------:R-:W-:Y:S05]  /*06b0*/  @!P0 BRA `(.L_x_0) ;  /* 0x00000000007c8947 */ /* 0x000fea0003800000 */
[----:B------:R-:W-:Y:S01]  /*06c0*/  ISETP.NE.AND P1, PT, R14, 0x1, PT ;  /* 0x000000010e00780c */ /* 0x000fe20003f25270 */
[----:B------:R-:W0:Y:S01]  /*06d0*/  LDC.64 R10, c[0x0][0x380] ;  /* 0x0000e000ff0a7b82 */ /* 0x000e220000000a00 */
[----:B------:R-:W-:-:S04]  /*06e0*/  LOP3.LUT R19, R19, 0x1, RZ, 0xc0, !PT ;  /* 0x0000000113137812 */ /* 0x000fc800078ec0ff */
[----:B------:R-:W-:-:S03]  /*06f0*/  ISETP.NE.U32.AND P0, PT, R19, 0x1, PT ;  /* 0x000000011300780c */ /* 0x000fc60003f05070 */
[----:B------:R-:W1:Y:S04]  /*0700*/  LDC.64 R8, c[0x0][0x388] ;  /* 0x0000e200ff087b82 */ /* 0x000e680000000a00 */
[CC--:B------:R-:W-:Y:S02]  /*0710*/  @P1 IADD3 R13, PT, PT, R20.reuse, R21.reuse, RZ ;  /* 0x00000015140d1210 */ /* 0x0c0fe40007ffe0ff */
[----:B------:R-:W-:Y:S02]  /*0720*/  @P1 IADD3 R12, P2, PT, R20, R21, RZ ;  /* 0x00000015140c1210 */ /* 0x000fe40007f5e0ff */
[----:B------:R-:W2:Y:S02]  /*0730*/  @P1 LDC.64 R2, c[0x0][0x380] ;  /* 0x0000e000ff021b82 */ /* 0x000ea40000000a00 */
[----:B------:R-:W-:-:S06]  /*0740*/  @P1 IADD3.X R14, PT, PT, RZ, RZ, RZ, P2, !PT ;  /* 0x000000ffff0e1210 */ /* 0x000fcc00017fe4ff */
[----:B------:R-:W3:Y:S01]  /*0750*/  LDC.64 R4, c[0x0][0x380] ;  /* 0x0000e000ff047b82 */ /* 0x000ee20000000a00 */
[----:B0-----:R-:W-:-:S04]  /*0760*/  @P1 IMAD.WIDE.U32 R10, R13, 0x4, R10 ;  /* 0x000000040d0a1825 */ /* 0x001fc800078e000a */
[C---:B------:R-:W-:Y:S01]  /*0770*/  @P1 IMAD R13, R21.reuse, R17, R16 ;  /* 0x00000011150d1224 */ /* 0x040fe200078e0210 */
[----:B------:R-:W-:Y:S01]  /*0780*/  @P1 IADD3 R21, PT, PT, R21, 0x2, RZ ;  /* 0x0000000215151810 */ /* 0x000fe20007ffe0ff */
[----:B------:R-:W4:Y:S01]  /*0790*/  @P1 LDG.E R11, desc[UR4][R10.64] ;  /* 0x000000040a0b1981 */ /* 0x000f22000c1e1900 */
[----:B------:R-:W0:Y:S01]  /*07a0*/  LDC.64 R6, c[0x0][0x388] ;  /* 0x0000e200ff067b82 */ /* 0x000e220000000a00 */
[----:B-1----:R-:W-:Y:S01]  /*07b0*/  @P1 IMAD.WIDE R8, R13, 0x4, R8 ;  /* 0x000000040d081825 */ /* 0x002fe200078e0208 */
[----:B------:R-:W-:Y:S02]  /*07c0*/  @!P0 IADD3 R15, PT, PT, R20, R21, RZ ;  /* 0x00000015140f8210 */ /* 0x000fe40007ffe0ff */
[----:B--2---:R-:W-:Y:S01]  /*07d0*/  @P1 LEA R2, P2, R12, R2, 0x2 ;  /* 0x000000020c021211 */ /* 0x004fe200078410ff */
[----:B------:R-:W-:-:S03]  /*07e0*/  @!P0 IMAD R21, R21, R17, R16 ;  /* 0x0000001115158224 */ /* 0x000fc600078e0210 */
[----:B------:R-:W-:Y:S01]  /*07f0*/  @P1 LEA.HI.X R3, R12, R3, R14, 0x2, P2 ;  /* 0x000000030c031211 */ /* 0x000fe200010f140e */
[----:B------:R-:W-:Y:S01]  /*0800*/  @P1 IMAD.WIDE R12, R17, 0x4, R8 ;  /* 0x00000004110c1825 */ /* 0x000fe200078e0208 */
[----:B------:R-:W4:Y:S03]  /*0810*/  @P1 LDG.E R14, desc[UR4][R8.64] ;  /* 0x00000004080e1981 */ /* 0x000f26000c1e1900 */
[----:B---3--:R-:W-:Y:S01]  /*0820*/  @!P0 IMAD.WIDE.U32 R4, R15, 0x4, R4 ;  /* 0x000000040f048825 */ /* 0x008fe200078e0004 */
[----:B------:R-:W2:Y:S04]  /*0830*/  @P1 LDG.E R2, desc[UR4][R2.64+0x4] ;  /* 0x0000040402021981 */ /* 0x000ea8000c1e1900 */
[----:B------:R-:W2:Y:S01]  /*0840*/  @P1 LDG.E R12, desc[UR4][R12.64] ;  /* 0x000000040c0c1981 */ /* 0x000ea2000c1e1900 */
[----:B0-----:R-:W-:-:S03]  /*0850*/  @!P0 IMAD.WIDE R6, R21, 0x4, R6 ;  /* 0x0000000415068825 */ /* 0x001fc600078e0206 */
[----:B------:R-:W3:Y:S04]  /*0860*/  @!P0 LDG.E R5, desc[UR4][R4.64] ;  /* 0x0000000404058981 */ /* 0x000ee8000c1e1900 */
[----:B------:R-:W3:Y:S01]  /*0870*/  @!P0 LDG.E R6, desc[UR4][R6.64] ;  /* 0x0000000406068981 */ /* 0x000ee2000c1e1900 */
[----:B----4-:R-:W-:-:S04]  /*0880*/  @P1 FFMA R11, R11, R14, R24 ;  /* 0x0000000e0b0b1223 */ /* 0x010fc80000000018 */
[----:B--2---:R-:W-:-:S04]  /*0890*/  @P1 FFMA R24, R2, R12, R11 ;  /* 0x0000000c02181223 */ /* 0x004fc8000000000b */
[----:B---3--:R-:W-:-:S07]  /*08a0*/  @!P0 FFMA R24, R5, R6, R24 ;  /* 0x0000000605188223 */ /* 0x008fce0000000018 */
.L_x_0:
[----:B------:R-:W0:Y:S01]  /*08b0*/  LDC.64 R2, c[0x0][0x390] ;  /* 0x0000e400ff027b82 */ /* 0x000e220000000a00 */
[----:B------:R-:W-:-:S04]  /*08c0*/  IMAD R17, R0, R17, R16 ;  /* 0x0000001100117224 */ /* 0x000fc800078e0210 */
[----:B0-----:R-:W-:-:S05]  /*08d0*/  IMAD.WIDE R2, R17, 0x4, R2 ;  /* 0x0000000411027825 */ /* 0x001fca00078e0202 */
[----:B------:R-:W-:Y:S01]  /*08e0*/  STG.E desc[UR4][R2.64], R24 ;  /* 0x0000001802007986 */ /* 0x000fe2000c101904 */
[----:B------:R-:W-:Y:S05]  /*08f0*/  EXIT ;  /* 0x000000000000794d */ /* 0x000fea0003800000 */
.L_x_4:
[----:B------:R-:W-:-:S00]  /*0900*/  BRA `(.L_x_4) ;  /* 0xfffffffc00fc7947 */ /* 0x000fc0000383ffff */
[----:B------:R-:W-:-:S00]  /*0910*/  NOP ;  /* 0x0000000000007918 */ /* 0x000fc00000000000 */
        /* <DEDUP_REMOVED lines=14> */
.L_x_5:


//--------------------- .nv.shared.reserved.0     --------------------------
	.section	.nv.shared.reserved.0,"aw",@nobits
	.weak		__nv_reservedSMEM_offset_0_alias
	.size		__nv_reservedSMEM_offset_0_alias, 0, 64
	.other		__nv_reservedSMEM_offset_0_alias,@"STO_CUDA_RESERVED_SHARED STV_DEFAULT"
__nv_reservedSMEM_offset_0_alias:
	.zero		0
	.zero		64


//--------------------- .nv.constant0._Z13gpu_multABtoCPfS_S_iii --------------------------
	.section	.nv.constant0._Z13gpu_multABtoCPfS_S_iii,"a",@progbits
	.sectionflags	@""
	.align	4
.nv.constant0._Z13gpu_multABtoCPfS_S_iii:
	.zero		932


//--------------------- SYMBOLS --------------------------

	.type		.nv.reservedSmem.offset0,@object
	.size		.nv.reservedSmem.offset0,0x4
